//
// Generated by NVIDIA NVVM Compiler
//
// Compiler Build ID: CL-36424714
// Cuda compilation tools, release 13.0, V13.0.88
// Based on NVVM 20.0.0
//

.version 9.0
.target sm_100
.address_size 64

	// .globl	_Z4testPi
.extern .func  (.param .b32 func_retval0) vprintf
(
	.param .b64 vprintf_param_0,
	.param .b64 vprintf_param_1
)
;
.global .align 1 .b8 $str[12] = {116, 105, 100, 32, 37, 100, 32, 120, 32, 37, 100};

.visible .entry _Z4testPi(
	.param .u64 .ptr .align 1 _Z4testPi_param_0
)
{
	.local .align 16 .b8 	__local_depot0[16];
	.reg .b64 	%SP;
	.reg .b64 	%SPL;
	.reg .b32 	%r<5>;
	.reg .b64 	%rd<7>;

	mov.u64 	%SPL, __local_depot0;
	cvta.local.u64 	%SP, %SPL;
	ld.param.u64 	%rd1, [_Z4testPi_param_0];
	cvta.to.global.u64 	%rd2, %rd1;
	add.u64 	%rd3, %SP, 0;
	add.u64 	%rd4, %SPL, 0;
	atom.global.add.u32 	%r1, [%rd2], 1;
	mov.u32 	%r2, %tid.x;
	st.local.u32 	[%rd4], %r2;
	st.local.u64 	[%rd4+8], %rd1;
	mov.u64 	%rd5, $str;
	cvta.global.u64 	%rd6, %rd5;
	{ // callseq 0, 0
	.param .b64 param0;
	st.param.b64 	[param0], %rd6;
	.param .b64 param1;
	st.param.b64 	[param1], %rd3;
	.param .b32 retval0;
	call.uni (retval0), 
	vprintf, 
	(
	param0, 
	param1
	);
	ld.param.b32 	%r3, [retval0];
	} // callseq 0
	ret;

}


// ===== COMPILED SASS (sm_100) =====

	.target	sm_100

	.elftype	@"ET_EXEC"


//--------------------- .note.nv.tkinfo           --------------------------
	.section	.note.nv.tkinfo,"",@"SHT_NOTE"
	.sectionflags	@"SHF_NOTE_NV_TKINFO"
	.tkinfo
        /*0018*/ 	.word	0x00000002
        /*0030*/ 	.string	""
        /*0030*/ 	.string	"ptxas"
        /*0030*/ 	.string	"Cuda compilation tools, release 13.0, V13.0.88"
        /*0030*/ 	.string	"Build cuda_13.0.r13.0/compiler.36424714_0"
        /*0030*/ 	.string	"-arch sm_100 -m 64 "



//--------------------- .note.nv.cuinfo           --------------------------
	.section	.note.nv.cuinfo,"",@"SHT_NOTE"
	.sectionflags	@"SHF_NOTE_NV_CUINFO"
        /*0018*/ 	.short	0x0002
        /*001a*/ 	.short	0x0064
        /*001c*/ 	.short	0x0082
	.zero		2


//--------------------- .nv.info                  --------------------------
	.section	.nv.info,"",@"SHT_CUDA_INFO"
	.align	4


	//----- nvinfo : EIATTR_REGCOUNT
	.align		4
        /*0000*/ 	.byte	0x04, 0x2f
        /*0002*/ 	.short	(.L_2 - .L_1)
	.align		4
.L_1:
        /*0004*/ 	.word	index@(_Z4testPi)
        /*0008*/ 	.word	0x00000018


	//----- nvinfo : EIATTR_FRAME_SIZE
	.align		4
.L_2:
        /*000c*/ 	.byte	0x04, 0x11
        /*000e*/ 	.short	(.L_4 - .L_3)
	.align		4
.L_3:
        /*0010*/ 	.word	index@(_Z4testPi)
        /*0014*/ 	.word	0x00000010


	//----- nvinfo : EIATTR_MIN_STACK_SIZE
	.align		4
.L_4:
        /*0018*/ 	.byte	0x04, 0x12
        /*001a*/ 	.short	(.L_6 - .L_5)
	.align		4
.L_5:
        /*001c*/ 	.word	index@(_Z4testPi)
        /*0020*/ 	.word	0x00000010
.L_6:


//--------------------- .nv.compat                --------------------------
	.section	.nv.compat,"",@"SHT_CUDA_COMPAT_INFO"
	.align	4
        /*0000*/ 	.byte	0x02, 0x09, 0x00, 0x00, 0x02, 0x02, 0x01, 0x00, 0x02, 0x05, 0x05, 0x00, 0x03, 0x07, 0x01, 0x01
        /*0010*/ 	.byte	0x02, 0x03, 0x00, 0x00, 0x02, 0x06, 0x01, 0x00, 0x04, 0x0b, 0x08, 0x00, 0x09, 0x00, 0x00, 0x00
        /*0020*/ 	.byte	0x00, 0x00, 0x00, 0x00


//--------------------- .nv.info._Z4testPi        --------------------------
	.section	.nv.info._Z4testPi,"",@"SHT_CUDA_INFO"
	.sectionflags	@""
	.align	4


	//----- nvinfo : EIATTR_CUDA_API_VERSION
	.align		4
        /*0000*/ 	.byte	0x04, 0x37
        /*0002*/ 	.short	(.L_8 - .L_7)
.L_7:
        /*0004*/ 	.word	0x00000082


	//----- nvinfo : EIATTR_KPARAM_INFO
	.align		4
.L_8:
        /*0008*/ 	.byte	0x04, 0x17
        /*000a*/ 	.short	(.L_10 - .L_9)
.L_9:
        /*000c*/ 	.word	0x00000000
        /*0010*/ 	.short	0x0000
        /*0012*/ 	.short	0x0000
        /*0014*/ 	.byte	0x00, 0xf5, 0x21, 0x00


	//----- nvinfo : EIATTR_SPARSE_MMA_MASK
	.align		4
.L_10:
        /*0018*/ 	.byte	0x03, 0x50
        /*001a*/ 	.short	0x0000


	//----- nvinfo : EIATTR_MAXREG_COUNT
	.align		4
        /*001c*/ 	.byte	0x03, 0x1b
        /*001e*/ 	.short	0x00ff


	//----- nvinfo : EIATTR_EXTERNS
	.align		4
        /*0020*/ 	.byte	0x04, 0x0f
        /*0022*/ 	.short	(.L_12 - .L_11)


	//   ....[0]....
	.align		4
.L_11:
        /*0024*/ 	.word	index@(vprintf)


	//----- nvinfo : EIATTR_MERCURY_ISA_VERSION
	.align		4
.L_12:
        /*0028*/ 	.byte	0x03, 0x5f
        /*002a*/ 	.short	0x0101


	//----- nvinfo : EIATTR_INT_WARP_WIDE_INSTR_OFFSETS
	.align		4
        /*002c*/ 	.byte	0x04, 0x31
        /*002e*/ 	.short	(.L_14 - .L_13)


	//   ....[0]....
.L_13:
        /*0030*/ 	.word	0x00000030


	//----- nvinfo : EIATTR_VRC_CTA_INIT_COUNT
	.align		4
.L_14:
        /*0034*/ 	.byte	0x02, 0x4a
	.zero		1
	.zero		1


	//----- nvinfo : EIATTR_SYSCALL_OFFSETS
	.align		4
        /*0038*/ 	.byte	0x04, 0x46
        /*003a*/ 	.short	(.L_16 - .L_15)


	//   ....[0]....
.L_15:
        /*003c*/ 	.word	0x00000180


	//----- nvinfo : EIATTR_EXIT_INSTR_OFFSETS
	.align		4
.L_16:
        /*0040*/ 	.byte	0x04, 0x1c
        /*0042*/ 	.short	(.L_18 - .L_17)


	//   ....[0]....
.L_17:
        /*0044*/ 	.word	0x00000190


	//----- nvinfo : EIATTR_CBANK_PARAM_SIZE
	.align		4
.L_18:
        /*0048*/ 	.byte	0x03, 0x19
        /*004a*/ 	.short	0x0008


	//----- nvinfo : EIATTR_PARAM_CBANK
	.align		4
        /*004c*/ 	.byte	0x04, 0x0a
        /*004e*/ 	.short	(.L_20 - .L_19)
	.align		4
.L_19:
        /*0050*/ 	.word	index@(.nv.constant0._Z4testPi)
        /*0054*/ 	.short	0x0380
        /*0056*/ 	.short	0x0008


	//----- nvinfo : EIATTR_SW_WAR
	.align		4
.L_20:
        /*0058*/ 	.byte	0x04, 0x36
        /*005a*/ 	.short	(.L_22 - .L_21)
.L_21:
        /*005c*/ 	.word	0x00000008
.L_22:


//--------------------- .nv.callgraph             --------------------------
	.section	.nv.callgraph,"",@"SHT_CUDA_CALLGRAPH"
	.align	4
	.sectionentsize	8
	.align		4
        /*0000*/ 	.word	0x00000000
	.align		4
        /*0004*/ 	.word	0xffffffff
	.align		4
        /*0008*/ 	.word	index@(_Z4testPi)
	.align		4
        /*000c*/ 	.word	index@(vprintf)
	.align		4
        /*0010*/ 	.word	0x00000000
	.align		4
        /*0014*/ 	.word	0xfffffffe
	.align		4
        /*0018*/ 	.word	0x00000000
	.align		4
        /*001c*/ 	.word	0xfffffffd
	.align		4
        /*0020*/ 	.word	0x00000000
	.align		4
        /*0024*/ 	.word	0xfffffffc


//--------------------- .nv.constant4             --------------------------
	.section	.nv.constant4,"a",@progbits
	.align	8
	.align		8
.nv.constant4:
        /*0000*/ 	.dword	vprintf
	.align		8
        /*0008*/ 	.dword	$str


//--------------------- .text._Z4testPi           --------------------------
	.section	.text._Z4testPi,"ax",@progbits
	.align	128
        .global         _Z4testPi
        .type           _Z4testPi,@function
        .size           _Z4testPi,(.L_x_2 - _Z4testPi)
        .other          _Z4testPi,@"STO_CUDA_ENTRY STV_DEFAULT"
_Z4testPi:
.text._Z4testPi:
[----:B------:R-:W0:Y:S01]  /*0000*/  LDC R1, c[0x0][0x37c] ;  /* 0x0000df00ff017b82 */ /* 0x000e220000000800 */
[----:B------:R-:W1:Y:S07]  /*0010*/  S2R R0, SR_LANEID ;  /* 0x0000000000007919 */ /* 0x000e6e0000000000 */
[----:B------:R-:W2:Y:S01]  /*0020*/  LDC.64 R2, c[0x0][0x380] ;  /* 0x0000e000ff027b82 */ /* 0x000ea20000000a00 */
[----:B------:R-:W-:Y:S01]  /*0030*/  VOTEU.ANY UR6, UPT, PT ;  /* 0x0000000000067886 */ /* 0x000fe200038e0100 */
[----:B------:R-:W2:Y:S01]  /*0040*/  LDCU.64 UR4, c[0x0][0x358] ;  /* 0x00006b00ff0477ac */ /* 0x000ea20008000a00 */
[----:B------:R-:W3:Y:S01]  /*0050*/  S2R R10, SR_TID.X ;  /* 0x00000000000a7919 */ /* 0x000ee20000002100 */
[----:B------:R-:W2:Y:S01]  /*0060*/  POPC R5, UR6 ;  /* 0x0000000600057d09 */ /* 0x000ea20008000000 */
[----:B0-----:R-:W-:Y:S01]  /*0070*/  VIADD R1, R1, 0xfffffff0 ;  /* 0xfffffff001017836 */ /* 0x001fe20000000000 */
[----:B------:R-:W-:-:S02]  /*0080*/  UFLO.U32 UR7, UR6 ;  /* 0x00000006000772bd */ /* 0x000fc400080e0000 */
[----:B------:R-:W0:Y:S04]  /*0090*/  LDC.64 R12, c[0x0][0x380] ;  /* 0x0000e000ff0c7b82 */ /* 0x000e280000000a00 */
[----:B-1----:R-:W-:Y:S01]  /*00a0*/  ISETP.EQ.U32.AND P0, PT, R0, UR7, PT ;  /* 0x0000000700007c0c */ /* 0x002fe2000bf02070 */
[----:B0-----:R-:W-:Y:S01]  /*00b0*/  STL.64 [R1+0x8], R12 ;  /* 0x0000080c01007387 */ /* 0x001fe20000100a00 */
[----:B------:R-:W-:-:S03]  /*00c0*/  MOV R0, 0x0 ;  /* 0x0000000000007802 */ /* 0x000fc60000000f00 */
[----:B------:R-:W0:Y:S01]  /*00d0*/  LDCU.64 UR6, c[0x4][0x8] ;  /* 0x01000100ff0677ac */ /* 0x000e220008000a00 */
[----:B---3--:R-:W-:Y:S01]  /*00e0*/  STL [R1], R10 ;  /* 0x0000000a01007387 */ /* 0x008fe20000100800 */
[----:B------:R1:W3:Y:S06]  /*00f0*/  LDC.64 R8, c[0x4][R0] ;  /* 0x0100000000087b82 */ /* 0x0002ec0000000a00 */
[----:B--2---:R2:W-:Y:S01]  /*0100*/  @P0 REDG.E.ADD.STRONG.GPU desc[UR4][R2.64], R5 ;  /* 0x000000050200098e */ /* 0x0045e2000c12e104 */
[----:B------:R-:W4:Y:S01]  /*0110*/  LDCU UR4, c[0x0][0x2f8] ;  /* 0x00005f00ff0477ac */ /* 0x000f220008000800 */
[----:B------:R-:W5:Y:S01]  /*0120*/  LDCU UR5, c[0x0][0x2fc] ;  /* 0x00005f80ff0577ac */ /* 0x000f620008000800 */
[----:B0-----:R-:W-:-:S02]  /*0130*/  IMAD.U32 R4, RZ, RZ, UR6 ;  /* 0x00000006ff047e24 */ /* 0x001fc4000f8e00ff */
[----:B--2---:R-:W-:Y:S01]  /*0140*/  IMAD.U32 R5, RZ, RZ, UR7 ;  /* 0x00000007ff057e24 */ /* 0x004fe2000f8e00ff */
[----:B----4-:R-:W-:-:S05]  /*0150*/  IADD3 R6, P0, PT, R1, UR4, RZ ;  /* 0x0000000401067c10 */ /* 0x010fca000ff1e0ff */
[----:B-1---5:R-:W-:-:S08]  /*0160*/  IMAD.X R7, RZ, RZ, UR5, P0 ;  /* 0x00000005ff077e24 */ /* 0x022fd000080e06ff */
[----:B------:R-:W-:-:S07]  /*0170*/  LEPC R20, `(.L_x_0) ;  /* 0x000000001014794e */ /* 0x000fce0000000000 */
[----:B---3--:R-:W-:Y:S05]  /*0180*/  CALL.ABS.NOINC R8 ;  /* 0x0000000008007343 */ /* 0x008fea0003c00000 */
.L_x_0:
[----:B------:R-:W-:Y:S05]  /*0190*/  EXIT ;  /* 0x000000000000794d */ /* 0x000fea0003800000 */
.L_x_1:
[----:B------:R-:W-:-:S00]  /*01a0*/  BRA `(.L_x_1) ;  /* 0xfffffffc00fc7947 */ /* 0x000fc0000383ffff */
[----:B------:R-:W-:-:S00]  /*01b0*/  NOP ;  /* 0x0000000000007918 */ /* 0x000fc00000000000 */
        /* <DEDUP_REMOVED lines=12> */
.L_x_2:


//--------------------- .nv.global.init           --------------------------
	.section	.nv.global.init,"aw",@progbits
.nv.global.init:
	.type		$str,@object
	.size		$str,(.L_0 - $str)
$str:
        /*0000*/ 	.byte	0x74, 0x69, 0x64, 0x20, 0x25, 0x64, 0x20, 0x78, 0x20, 0x25, 0x64, 0x00
.L_0:


//--------------------- .nv.shared.reserved.0     --------------------------
	.section	.nv.shared.reserved.0,"aw",@nobits
	.weak		__nv_reservedSMEM_offset_0_alias
	.size		__nv_reservedSMEM_offset_0_alias, 0, 64
	.other		__nv_reservedSMEM_offset_0_alias,@"STO_CUDA_RESERVED_SHARED STV_DEFAULT"
__nv_reservedSMEM_offset_0_alias:
	.zero		0
	.zero		64


//--------------------- .nv.constant0._Z4testPi   --------------------------
	.section	.nv.constant0._Z4testPi,"a",@progbits
	.sectionflags	@""
	.align	4
.nv.constant0._Z4testPi:
	.zero		904


//--------------------- SYMBOLS --------------------------

	.type		.nv.reservedSmem.offset0,@object
	.size		.nv.reservedSmem.offset0,0x4
	.type		vprintf,@function
